	.headerflags	@"EF_CUDA_TEXMODE_UNIFIED EF_CUDA_64BIT_ADDRESS EF_CUDA_ACCELERATORS EF_CUDA_SM90 EF_CUDA_VIRTUAL_SM(EF_CUDA_SM90)"
	.elftype	@"ET_EXEC"


//--------------------- .nv.info                  --------------------------
	.section	.nv.info,"",@"SHT_CUDA_INFO"
	.align	4


	//----- nvinfo : EIATTR_REGCOUNT
	.align		4
        /*0000*/ 	.byte	0x04, 0x2f
        /*0002*/ 	.short	(.L_1 - .L_0)
	.align		4
.L_0:
        /*0004*/ 	.word	index@(triton_poi_fused_add_convolution_mul_12)
        /*0008*/ 	.word	0x0000005c


	//----- nvinfo : EIATTR_MIN_STACK_SIZE
	.align		4
.L_1:
        /*000c*/ 	.byte	0x04, 0x12
        /*000e*/ 	.short	(.L_3 - .L_2)
	.align		4
.L_2:
        /*0010*/ 	.word	index@(triton_poi_fused_add_convolution_mul_12)
        /*0014*/ 	.word	0x00000000


	//----- nvinfo : EIATTR_FRAME_SIZE
	.align		4
.L_3:
        /*0018*/ 	.byte	0x04, 0x11
        /*001a*/ 	.short	(.L_5 - .L_4)
	.align		4
.L_4:
        /*001c*/ 	.word	index@(triton_poi_fused_add_convolution_mul_12)
        /*0020*/ 	.word	0x00000000


	//----- nvinfo : EIATTR_MIN_STACK_SIZE
	.align		4
.L_5:
        /*0024*/ 	.byte	0x04, 0x12
        /*0026*/ 	.short	(.L_7 - .L_6)
	.align		4
.L_6:
        /*0028*/ 	.word	index@(triton_poi_fused_add_convolution_mul_12)
        /*002c*/ 	.word	0x00000000
.L_7:


//--------------------- .nv.info.triton_poi_fused_add_convolution_mul_12 --------------------------
	.section	.nv.info.triton_poi_fused_add_convolution_mul_12,"",@"SHT_CUDA_INFO"
	.sectionflags	@""
	.align	4


	//----- nvinfo : EIATTR_CUDA_API_VERSION
	.align		4
        /*0000*/ 	.byte	0x04, 0x37
        /*0002*/ 	.short	(.L_9 - .L_8)
.L_8:
        /*0004*/ 	.word	0x0000007c


	//----- nvinfo : EIATTR_KPARAM_INFO
	.align		4
.L_9:
        /*0008*/ 	.byte	0x04, 0x17
        /*000a*/ 	.short	(.L_11 - .L_10)
.L_10:
        /*000c*/ 	.word	0x00000000
        /*0010*/ 	.short	0x0007
        /*0012*/ 	.short	0x0034
        /*0014*/ 	.byte	0x00, 0xf0, 0x11, 0x00


	//----- nvinfo : EIATTR_KPARAM_INFO
	.align		4
.L_11:
        /*0018*/ 	.byte	0x04, 0x17
        /*001a*/ 	.short	(.L_13 - .L_12)
.L_12:
        /*001c*/ 	.word	0x00000000
        /*0020*/ 	.short	0x0006
        /*0022*/ 	.short	0x0030
        /*0024*/ 	.byte	0x00, 0xf0, 0x11, 0x00


	//----- nvinfo : EIATTR_KPARAM_INFO
	.align		4
.L_13:
        /*0028*/ 	.byte	0x04, 0x17
        /*002a*/ 	.short	(.L_15 - .L_14)
.L_14:
        /*002c*/ 	.word	0x00000000
        /*0030*/ 	.short	0x0005
        /*0032*/ 	.short	0x0028
        /*0034*/ 	.byte	0x00, 0xf4, 0x21, 0x00


	//----- nvinfo : EIATTR_KPARAM_INFO
	.align		4
.L_15:
        /*0038*/ 	.byte	0x04, 0x17
        /*003a*/ 	.short	(.L_17 - .L_16)
.L_16:
        /*003c*/ 	.word	0x00000000
        /*0040*/ 	.short	0x0004
        /*0042*/ 	.short	0x0020
        /*0044*/ 	.byte	0x00, 0xf4, 0x21, 0x00


	//----- nvinfo : EIATTR_KPARAM_INFO
	.align		4
.L_17:
        /*0048*/ 	.byte	0x04, 0x17
        /*004a*/ 	.short	(.L_19 - .L_18)
.L_18:
        /*004c*/ 	.word	0x00000000
        /*0050*/ 	.short	0x0003
        /*0052*/ 	.short	0x0018
        /*0054*/ 	.byte	0x00, 0xf4, 0x21, 0x00


	//----- nvinfo : EIATTR_KPARAM_INFO
	.align		4
.L_19:
        /*0058*/ 	.byte	0x04, 0x17
        /*005a*/ 	.short	(.L_21 - .L_20)
.L_20:
        /*005c*/ 	.word	0x00000000
        /*0060*/ 	.short	0x0002
        /*0062*/ 	.short	0x0010
        /*0064*/ 	.byte	0x00, 0xf4, 0x21, 0x00


	//----- nvinfo : EIATTR_KPARAM_INFO
	.align		4
.L_21:
        /*0068*/ 	.byte	0x04, 0x17
        /*006a*/ 	.short	(.L_23 - .L_22)
.L_22:
        /*006c*/ 	.word	0x00000000
        /*0070*/ 	.short	0x0001
        /*0072*/ 	.short	0x0008
        /*0074*/ 	.byte	0x00, 0xf4, 0x21, 0x00


	//----- nvinfo : EIATTR_KPARAM_INFO
	.align		4
.L_23:
        /*0078*/ 	.byte	0x04, 0x17
        /*007a*/ 	.short	(.L_25 - .L_24)
.L_24:
        /*007c*/ 	.word	0x00000000
        /*0080*/ 	.short	0x0000
        /*0082*/ 	.short	0x0000
        /*0084*/ 	.byte	0x00, 0xf4, 0x21, 0x00


	//----- nvinfo : EIATTR_SPARSE_MMA_MASK
	.align		4
.L_25:
        /*0088*/ 	.byte	0x03, 0x50
        /*008a*/ 	.short	0x0000


	//----- nvinfo : EIATTR_MAXREG_COUNT
	.align		4
        /*008c*/ 	.byte	0x03, 0x1b
        /*008e*/ 	.short	0x00ff


	//----- nvinfo : EIATTR_EXIT_INSTR_OFFSETS
	.align		4
        /*0090*/ 	.byte	0x04, 0x1c
        /*0092*/ 	.short	(.L_27 - .L_26)


	//   ....[0]....
.L_26:
        /*0094*/ 	.word	0x00001540


	//   ....[1]....
        /*0098*/ 	.word	0x00001560


	//----- nvinfo : EIATTR_REQNTID
	.align		4
.L_27:
        /*009c*/ 	.byte	0x04, 0x10
        /*009e*/ 	.short	(.L_29 - .L_28)
.L_28:
        /*00a0*/ 	.word	0x00000100
        /*00a4*/ 	.word	0x00000001
        /*00a8*/ 	.word	0x00000001


	//----- nvinfo : EIATTR_CBANK_PARAM_SIZE
	.align		4
.L_29:
        /*00ac*/ 	.byte	0x03, 0x19
        /*00ae*/ 	.short	0x0038


	//----- nvinfo : EIATTR_PARAM_CBANK
	.align		4
        /*00b0*/ 	.byte	0x04, 0x0a
        /*00b2*/ 	.short	(.L_31 - .L_30)
	.align		4
.L_30:
        /*00b4*/ 	.word	index@(.nv.constant0.triton_poi_fused_add_convolution_mul_12)
        /*00b8*/ 	.short	0x0210
        /*00ba*/ 	.short	0x0038


	//----- nvinfo : EIATTR_SW_WAR
	.align		4
.L_31:
        /*00bc*/ 	.byte	0x04, 0x36
        /*00be*/ 	.short	(.L_33 - .L_32)
.L_32:
        /*00c0*/ 	.word	0x00000008
.L_33:


//--------------------- .nv.callgraph             --------------------------
	.section	.nv.callgraph,"",@"SHT_CUDA_CALLGRAPH"
	.align	4
	.sectionentsize	8
	.align		4
        /*0000*/ 	.word	0x00000000
	.align		4
        /*0004*/ 	.word	0xffffffff
	.align		4
        /*0008*/ 	.word	0x00000000
	.align		4
        /*000c*/ 	.word	0xfffffffe
	.align		4
        /*0010*/ 	.word	0x00000000
	.align		4
        /*0014*/ 	.word	0xfffffffd
	.align		4
        /*0018*/ 	.word	0x00000000
	.align		4
        /*001c*/ 	.word	0xfffffffc


//--------------------- .text.triton_poi_fused_add_convolution_mul_12 --------------------------
	.section	.text.triton_poi_fused_add_convolution_mul_12,"ax",@progbits
	.sectionflags	@"SHF_BARRIERS=1"
	.align	128
        .global         triton_poi_fused_add_convolution_mul_12
        .type           triton_poi_fused_add_convolution_mul_12,@function
        .size           triton_poi_fused_add_convolution_mul_12,(.L_x_1 - triton_poi_fused_add_convolution_mul_12)
        .other          triton_poi_fused_add_convolution_mul_12,@"STO_CUDA_ENTRY STV_DEFAULT"
triton_poi_fused_add_convolution_mul_12:
.text.triton_poi_fused_add_convolution_mul_12:
[----:B------:R-:W0:Y:S01]  /*0000*/  LDC R1, c[0x0][0x28] ;  /* 0x00000a00ff017b82 */ /* 0x000e220000000800 */
[----:B------:R-:W1:Y:S07]  /*0010*/  S2R R29, SR_TID.X ;  /* 0x00000000001d7919 */ /* 0x000e6e0000002100 */
[----:B------:R-:W2:Y:S01]  /*0020*/  LDC.64 R10, c[0x0][0x210] ;  /* 0x00008400ff0a7b82 */ /* 0x000ea20000000a00 */
[----:B------:R-:W-:Y:S02]  /*0030*/  CS2R R48, SRZ ;  /* 0x0000000000307805 */ /* 0x000fe4000001ff00 */
[----:B------:R-:W-:Y:S01]  /*0040*/  CS2R R50, SRZ ;  /* 0x0000000000327805 */ /* 0x000fe2000001ff00 */
[----:B------:R-:W3:Y:S01]  /*0050*/  S2R R14, SR_CTAID.Y ;  /* 0x00000000000e7919 */ /* 0x000ee20000002600 */
[----:B------:R-:W-:Y:S01]  /*0060*/  ULDC.64 UR6, c[0x0][0x208] ;  /* 0x0000820000067ab9 */ /* 0x000fe20000000a00 */
[----:B------:R-:W-:-:S02]  /*0070*/  CS2R R44, SRZ ;  /* 0x00000000002c7805 */ /* 0x000fc4000001ff00 */
[----:B------:R-:W-:Y:S01]  /*0080*/  CS2R R46, SRZ ;  /* 0x00000000002e7805 */ /* 0x000fe2000001ff00 */
[----:B------:R-:W4:Y:S01]  /*0090*/  S2R R13, SR_CTAID.X ;  /* 0x00000000000d7919 */ /* 0x000f220000002500 */
[----:B------:R-:W-:Y:S02]  /*00a0*/  CS2R R52, SRZ ;  /* 0x0000000000347805 */ /* 0x000fe4000001ff00 */
[----:B------:R-:W-:Y:S02]  /*00b0*/  CS2R R54, SRZ ;  /* 0x0000000000367805 */ /* 0x000fe4000001ff00 */
[----:B------:R-:W-:Y:S02]  /*00c0*/  CS2R R40, SRZ ;  /* 0x0000000000287805 */ /* 0x000fe4000001ff00 */
[----:B------:R-:W-:Y:S01]  /*00d0*/  CS2R R42, SRZ ;  /* 0x00000000002a7805 */ /* 0x000fe2000001ff00 */
[----:B------:R-:W5:Y:S01]  /*00e0*/  S2UR UR5, SR_CgaCtaId ;  /* 0x00000000000579c3 */ /* 0x000f620000008800 */
[----:B------:R-:W-:Y:S01]  /*00f0*/  UMOV UR4, 0x400 ;  /* 0x0000040000047882 */ /* 0x000fe20000000000 */
[----:B------:R-:W-:-:S06]  /*0100*/  HFMA2.MMA R68, -RZ, RZ, 0, 0 ;  /* 0x00000000ff447435 */ /* 0x000fcc00000001ff */
[----:B------:R-:W5:Y:S08]  /*0110*/  LDC.64 R22, c[0x0][0x220] ;  /* 0x00008800ff167b82 */ /* 0x000f700000000a00 */
[----:B------:R-:W5:Y:S01]  /*0120*/  LDC.64 R24, c[0x0][0x228] ;  /* 0x00008a00ff187b82 */ /* 0x000f620000000a00 */
[----:B-1----:R-:W-:Y:S01]  /*0130*/  SHF.R.U32.HI R61, RZ, 0x2, R29 ;  /* 0x00000002ff3d7819 */ /* 0x002fe2000001161d */
[----:B------:R-:W-:-:S03]  /*0140*/  IMAD.SHL.U32 R26, R29, 0x4, RZ ;  /* 0x000000041d1a7824 */ /* 0x000fc600078e00ff */
[----:B------:R-:W-:Y:S01]  /*0150*/  SGXT.U32 R61, R61, 0x6 ;  /* 0x000000063d3d781a */ /* 0x000fe20000000000 */
[----:B---3--:R-:W-:Y:S01]  /*0160*/  IMAD.SHL.U32 R0, R14, 0x100, RZ ;  /* 0x000001000e007824 */ /* 0x008fe200078e00ff */
[----:B----4-:R-:W-:Y:S02]  /*0170*/  SHF.L.U32 R13, R13, 0x4, RZ ;  /* 0x000000040d0d7819 */ /* 0x010fe400000006ff */
[----:B------:R-:W-:Y:S02]  /*0180*/  PRMT R56, R61, 0x6540, R14 ;  /* 0x000065403d387816 */ /* 0x000fe4000000000e */
[----:B------:R-:W-:Y:S02]  /*0190*/  LOP3.LUT R9, R13, 0xc, R26, 0xf8, !PT ;  /* 0x0000000c0d097812 */ /* 0x000fe400078ef81a */
[----:B------:R-:W-:Y:S02]  /*01a0*/  LOP3.LUT R3, R0, 0x40, R61, 0xfe, !PT ;  /* 0x0000004000037812 */ /* 0x000fe400078efe3d */
[----:B------:R-:W-:-:S02]  /*01b0*/  ISETP.GE.AND P1, PT, R56, 0x100, PT ;  /* 0x000001003800780c */ /* 0x000fc40003f26270 */
[-C--:B------:R-:W-:Y:S02]  /*01c0*/  LEA R56, R56, R9.reuse, 0xc ;  /* 0x0000000938387211 */ /* 0x080fe400078e60ff */
[C---:B------:R-:W-:Y:S01]  /*01d0*/  ISETP.GE.AND P2, PT, R3.reuse, 0x100, PT ;  /* 0x000001000300780c */ /* 0x040fe20003f46270 */
[----:B------:R-:W-:Y:S01]  /*01e0*/  IMAD R3, R3, 0x1000, R9 ;  /* 0x0000100003037824 */ /* 0x000fe200078e0209 */
[----:B------:R-:W-:Y:S01]  /*01f0*/  LOP3.LUT R2, R0, 0x80, R61, 0xfe, !PT ;  /* 0x0000008000027812 */ /* 0x000fe200078efe3d */
[--C-:B--2---:R-:W-:Y:S01]  /*0200*/  IMAD.WIDE R4, R56, 0x4, R10.reuse ;  /* 0x0000000438047825 */ /* 0x104fe200078e020a */
[----:B------:R-:W-:Y:S02]  /*0210*/  LOP3.LUT R0, R0, 0xc0, R61, 0xfe, !PT ;  /* 0x000000c000007812 */ /* 0x000fe400078efe3d */
[C---:B------:R-:W-:Y:S01]  /*0220*/  ISETP.GE.AND P3, PT, R2.reuse, 0x100, PT ;  /* 0x000001000200780c */ /* 0x040fe20003f66270 */
[----:B------:R-:W-:Y:S01]  /*0230*/  IMAD.WIDE R6, R3, 0x4, R10 ;  /* 0x0000000403067825 */ /* 0x000fe200078e020a */
[----:B------:R-:W-:Y:S01]  /*0240*/  LEA R2, R2, R9, 0xc ;  /* 0x0000000902027211 */ /* 0x000fe200078e60ff */
[----:B------:R1:W2:Y:S01]  /*0250*/  @!P1 LDG.E.EL.128 R48, desc[UR6][R4.64] ;  /* 0x0000000604309981 */ /* 0x0002a2000c2e1d00 */
[C---:B------:R-:W-:Y:S01]  /*0260*/  ISETP.GE.AND P4, PT, R0.reuse, 0x100, PT ;  /* 0x000001000000780c */ /* 0x040fe20003f86270 */
[----:B------:R-:W-:-:S02]  /*0270*/  IMAD R0, R0, 0x1000, R9 ;  /* 0x0000100000007824 */ /* 0x000fc400078e0209 */
[--C-:B------:R-:W-:Y:S01]  /*0280*/  IMAD.WIDE R8, R2, 0x4, R10.reuse ;  /* 0x0000000402087825 */ /* 0x100fe200078e020a */
[----:B------:R3:W4:Y:S03]  /*0290*/  @!P2 LDG.E.EL.128 R44, desc[UR6][R6.64] ;  /* 0x00000006062ca981 */ /* 0x000726000c2e1d00 */
[----:B-1----:R-:W-:Y:S02]  /*02a0*/  IMAD.WIDE R4, R0, 0x4, R10 ;  /* 0x0000000400047825 */ /* 0x002fe400078e020a */
[----:B------:R1:W4:Y:S04]  /*02b0*/  @!P3 LDG.E.EL.128 R52, desc[UR6][R8.64] ;  /* 0x000000060834b981 */ /* 0x000328000c2e1d00 */
[----:B------:R1:W4:Y:S01]  /*02c0*/  @!P4 LDG.E.EL.128 R40, desc[UR6][R4.64] ;  /* 0x000000060428c981 */ /* 0x000322000c2e1d00 */
[----:B---3--:R-:W-:Y:S01]  /*02d0*/  SHF.L.U32 R6, R29, 0xa, RZ ;  /* 0x0000000a1d067819 */ /* 0x008fe200000006ff */
[----:B-----5:R-:W-:-:S03]  /*02e0*/  UPRMT UR4, UR5, 0x654, UR4 ;  /* 0x0000065405047896 */ /* 0x020fc60008000004 */
[----:B------:R-:W-:Y:S02]  /*02f0*/  LOP3.LUT R12, R6, 0xc00, RZ, 0xc0, !PT ;  /* 0x00000c00060c7812 */ /* 0x000fe400078ec0ff */
[----:B------:R-:W3:Y:S02]  /*0300*/  LDC.64 R6, c[0x0][0x218] ;  /* 0x00008600ff067b82 */ /* 0x000ee40000000a00 */
[C---:B-1----:R-:W-:Y:S02]  /*0310*/  LOP3.LUT R8, R12.reuse, 0x100, RZ, 0xfc, !PT ;  /* 0x000001000c087812 */ /* 0x042fe400078efcff */
[C---:B------:R-:W-:Y:S02]  /*0320*/  LOP3.LUT R9, R12.reuse, 0x200, RZ, 0xfc, !PT ;  /* 0x000002000c097812 */ /* 0x040fe400078efcff */
[----:B0-----:R-:W-:Y:S02]  /*0330*/  LOP3.LUT R4, R61, R12, RZ, 0xfc, !PT ;  /* 0x0000000c3d047212 */ /* 0x001fe400078efcff */
[----:B------:R-:W-:-:S02]  /*0340*/  LEA.HI R5, R12, UR4, RZ, 0x1c ;  /* 0x000000040c057c11 */ /* 0x000fc4000f8fe0ff */
[----:B------:R-:W-:Y:S02]  /*0350*/  LOP3.LUT R12, R12, 0x300, RZ, 0xfc, !PT ;  /* 0x000003000c0c7812 */ /* 0x000fe400078efcff */
[----:B------:R-:W-:Y:S02]  /*0360*/  LEA.HI R15, R8, UR4, RZ, 0x1c ;  /* 0x00000004080f7c11 */ /* 0x000fe4000f8fe0ff */
[----:B------:R-:W-:Y:S01]  /*0370*/  LEA.HI R17, R9, UR4, RZ, 0x1c ;  /* 0x0000000409117c11 */ /* 0x000fe2000f8fe0ff */
[----:B------:R-:W-:Y:S01]  /*0380*/  IMAD R9, R4, 0x4, R5 ;  /* 0x0000000404097824 */ /* 0x000fe200078e0205 */
[----:B------:R-:W-:Y:S02]  /*0390*/  LEA.HI R19, R12, UR4, RZ, 0x1c ;  /* 0x000000040c137c11 */ /* 0x000fe4000f8fe0ff */
[C---:B------:R-:W-:Y:S01]  /*03a0*/  LEA R8, R4.reuse, R15, 0x2 ;  /* 0x0000000f04087211 */ /* 0x040fe200078e10ff */
[C---:B------:R-:W-:Y:S01]  /*03b0*/  IMAD R17, R4.reuse, 0x4, R17 ;  /* 0x0000000404117824 */ /* 0x040fe200078e0211 */
[----:B------:R-:W-:-:S02]  /*03c0*/  LEA R12, R4, R19, 0x2 ;  /* 0x00000013040c7211 */ /* 0x000fc400078e10ff */
[--C-:B------:R-:W-:Y:S02]  /*03d0*/  SHF.R.S32.HI R11, RZ, 0x17, R14.reuse ;  /* 0x00000017ff0b7819 */ /* 0x100fe4000001140e */
[----:B------:R-:W-:Y:S02]  /*03e0*/  PRMT R10, R29, 0x6540, R14 ;  /* 0x000065401d0a7816 */ /* 0x000fe4000000000e */
[----:B------:R-:W-:-:S04]  /*03f0*/  SGXT R11, R11, 0x1 ;  /* 0x000000010b0b781a */ /* 0x000fc80000000200 */
[----:B------:R-:W-:Y:S02]  /*0400*/  LEA.HI R11, R11, R10, RZ, 0x6 ;  /* 0x0000000a0b0b7211 */ /* 0x000fe400078f30ff */
[----:B------:R-:W-:Y:S02]  /*0410*/  ISETP.GE.AND P0, PT, R10, 0x100, PT ;  /* 0x000001000a00780c */ /* 0x000fe40003f06270 */
[----:B------:R-:W-:-:S05]  /*0420*/  LOP3.LUT R11, R11, 0xffffffc0, RZ, 0xc0, !PT ;  /* 0xffffffc00b0b7812 */ /* 0x000fca00078ec0ff */
[----:B------:R-:W-:-:S04]  /*0430*/  IMAD.IADD R27, R10, 0x1, -R11 ;  /* 0x000000010a1b7824 */ /* 0x000fc800078e0a0b */
[----:B---3--:R-:W-:Y:S01]  /*0440*/  IMAD.WIDE R4, R27, 0x4, R6 ;  /* 0x000000041b047825 */ /* 0x008fe200078e0206 */
[----:B------:R-:W-:-:S04]  /*0450*/  LOP3.LUT R66, R26, 0xfc, RZ, 0xc0, !PT ;  /* 0x000000fc1a427812 */ /* 0x000fc800078ec0ff */
[----:B------:R-:W-:-:S04]  /*0460*/  PRMT R6, R66, 0x6540, R14 ;  /* 0x0000654042067816 */ /* 0x000fc8000000000e */
[----:B------:R-:W-:-:S04]  /*0470*/  SHF.R.S32.HI R7, RZ, 0x1f, R6 ;  /* 0x0000001fff077819 */ /* 0x000fc80000011406 */
[----:B------:R-:W-:Y:S02]  /*0480*/  LEA.HI R7, R7, R6, RZ, 0x6 ;  /* 0x0000000607077211 */ /* 0x000fe400078f30ff */
[----:B------:R-:W-:Y:S02]  /*0490*/  ISETP.GE.AND P5, PT, R6, 0x100, PT ;  /* 0x000001000600780c */ /* 0x000fe40003fa6270 */
[----:B------:R-:W-:Y:S02]  /*04a0*/  CS2R R14, SRZ ;  /* 0x00000000000e7805 */ /* 0x000fe4000001ff00 */
[----:B------:R-:W-:Y:S02]  /*04b0*/  CS2R R10, SRZ ;  /* 0x00000000000a7805 */ /* 0x000fe4000001ff00 */
[----:B------:R-:W-:Y:S01]  /*04c0*/  MOV R62, RZ ;  /* 0x000000ff003e7202 */ /* 0x000fe20000000f00 */
[----:B------:R-:W-:Y:S01]  /*04d0*/  IMAD.WIDE R24, R27, 0x4, R24 ;  /* 0x000000041b187825 */ /* 0x000fe200078e0218 */
[----:B--2---:R-:W-:Y:S04]  /*04e0*/  STS [R9], R48 ;  /* 0x0000003009007388 */ /* 0x004fe80000000800 */
[----:B------:R-:W-:Y:S04]  /*04f0*/  STS [R8+0x400], R49 ;  /* 0x0004003108007388 */ /* 0x000fe80000000800 */
[----:B------:R-:W-:Y:S04]  /*0500*/  STS [R17+0x800], R50 ;  /* 0x0008003211007388 */ /* 0x000fe80000000800 */
[----:B------:R-:W-:Y:S04]  /*0510*/  STS [R12+0xc00], R51 ;  /* 0x000c00330c007388 */ /* 0x000fe80000000800 */
[----:B----4-:R-:W-:Y:S04]  /*0520*/  STS [R9+0x100], R44 ;  /* 0x0001002c09007388 */ /* 0x010fe80000000800 */
[----:B------:R-:W-:Y:S04]  /*0530*/  STS [R8+0x500], R45 ;  /* 0x0005002d08007388 */ /* 0x000fe80000000800 */
[----:B------:R-:W-:Y:S04]  /*0540*/  STS [R17+0x900], R46 ;  /* 0x0009002e11007388 */ /* 0x000fe80000000800 */
[----:B------:R-:W-:Y:S04]  /*0550*/  STS [R12+0xd00], R47 ;  /* 0x000d002f0c007388 */ /* 0x000fe80000000800 */
[----:B------:R-:W-:Y:S04]  /*0560*/  STS [R9+0x200], R52 ;  /* 0x0002003409007388 */ /* 0x000fe80000000800 */
[----:B------:R-:W-:Y:S04]  /*0570*/  STS [R8+0x600], R53 ;  /* 0x0006003508007388 */ /* 0x000fe80000000800 */
[----:B------:R-:W-:Y:S04]  /*0580*/  STS [R17+0xa00], R54 ;  /* 0x000a003611007388 */ /* 0x000fe80000000800 */
[----:B------:R-:W-:Y:S04]  /*0590*/  STS [R12+0xe00], R55 ;  /* 0x000e00370c007388 */ /* 0x000fe80000000800 */
[----:B------:R0:W-:Y:S04]  /*05a0*/  STS [R9+0x300], R40 ;  /* 0x0003002809007388 */ /* 0x0001e80000000800 */
[----:B------:R1:W-:Y:S04]  /*05b0*/  STS [R8+0x700], R41 ;  /* 0x0007002908007388 */ /* 0x0003e80000000800 */
[----:B------:R-:W-:Y:S04]  /*05c0*/  STS [R17+0xb00], R42 ;  /* 0x000b002a11007388 */ /* 0x000fe80000000800 */
[----:B------:R2:W-:Y:S01]  /*05d0*/  STS [R12+0xf00], R43 ;  /* 0x000f002b0c007388 */ /* 0x0005e20000000800 */
[----:B------:R-:W-:Y:S06]  /*05e0*/  BAR.SYNC.DEFER_BLOCKING 0x0 ;  /* 0x0000000000007b1d */ /* 0x000fec0000010000 */
[----:B------:R3:W4:Y:S01]  /*05f0*/  @!P0 LDG.E.EL R68, desc[UR6][R4.64] ;  /* 0x0000000604448981 */ /* 0x000722000c2e1900 */
[----:B0-----:R-:W-:Y:S01]  /*0600*/  IMAD.SHL.U32 R9, R7, 0x1000, RZ ;  /* 0x0000100007097824 */ /* 0x001fe200078e00ff */
[----:B-1----:R-:W-:-:S02]  /*0610*/  SHF.R.U32.HI R8, RZ, 0x6, R29 ;  /* 0x00000006ff087819 */ /* 0x002fc4000001161d */
[----:B------:R-:W-:Y:S01]  /*0620*/  LOP3.LUT R7, R7, 0xffffffc0, RZ, 0xc0, !PT ;  /* 0xffffffc007077812 */ /* 0x000fe200078ec0ff */
[----:B------:R-:W5:Y:S01]  /*0630*/  @!P0 LDG.E.EL R62, desc[UR6][R24.64] ;  /* 0x00000006183e8981 */ /* 0x000f62000c2e1900 */
[----:B------:R-:W-:Y:S02]  /*0640*/  SGXT.U32 R8, R8, 0x2 ;  /* 0x000000020808781a */ /* 0x000fe40000000000 */
[----:B------:R-:W-:Y:S02]  /*0650*/  LOP3.LUT R9, R9, 0xfffc0000, RZ, 0xc0, !PT ;  /* 0xfffc000009097812 */ /* 0x000fe400078ec0ff */
[----:B------:R-:W-:Y:S02]  /*0660*/  LOP3.LUT R8, R13, R8, RZ, 0xfc, !PT ;  /* 0x000000080d087212 */ /* 0x000fe400078efcff */
[----:B------:R-:W-:-:S04]  /*0670*/  IADD3 R7, R9, R6, -R7 ;  /* 0x0000000609077210 */ /* 0x000fc80007ffe807 */
[----:B------:R-:W-:Y:S02]  /*0680*/  LEA R60, R8, R7, 0x6 ;  /* 0x00000007083c7211 */ /* 0x000fe400078e30ff */
[----:B--2---:R-:W-:Y:S02]  /*0690*/  CS2R R12, SRZ ;  /* 0x00000000000c7805 */ /* 0x004fe4000001ff00 */
[----:B------:R-:W-:Y:S01]  /*06a0*/  CS2R R8, SRZ ;  /* 0x0000000000087805 */ /* 0x000fe2000001ff00 */
[----:B------:R-:W-:Y:S01]  /*06b0*/  IMAD.WIDE R16, R60, 0x4, R22 ;  /* 0x000000043c107825 */ /* 0x000fe200078e0216 */
[----:B------:R-:W-:-:S03]  /*06c0*/  IADD3 R58, R60, 0x200, RZ ;  /* 0x000002003c3a7810 */ /* 0x000fc60007ffe0ff */
[----:B------:R-:W-:Y:S01]  /*06d0*/  VIADD R57, R60, 0x100 ;  /* 0x000001003c397836 */ /* 0x000fe20000000000 */
[----:B------:R0:W2:Y:S03]  /*06e0*/  @!P5 LDG.E.EL.128 R12, desc[UR6][R16.64] ;  /* 0x00000006100cd981 */ /* 0x0000a6000c2e1d00 */
[--C-:B------:R-:W-:Y:S01]  /*06f0*/  IMAD.WIDE R18, R57, 0x4, R22.reuse ;  /* 0x0000000439127825 */ /* 0x100fe200078e0216 */
[----:B---3--:R-:W-:Y:S02]  /*0700*/  CS2R R4, SRZ ;  /* 0x0000000000047805 */ /* 0x008fe4000001ff00 */
[----:B------:R-:W-:Y:S01]  /*0710*/  CS2R R6, SRZ ;  /* 0x0000000000067805 */ /* 0x000fe2000001ff00 */
[--C-:B------:R-:W-:Y:S01]  /*0720*/  IMAD.WIDE R20, R58, 0x4, R22.reuse ;  /* 0x000000043a147825 */ /* 0x100fe200078e0216 */
[----:B------:R1:W3:Y:S03]  /*0730*/  @!P5 LDG.E.EL.128 R8, desc[UR6][R18.64] ;  /* 0x000000061208d981 */ /* 0x0002e6000c2e1d00 */
[----:B------:R-:W-:Y:S01]  /*0740*/  VIADD R59, R60, 0x300 ;  /* 0x000003003c3b7836 */ /* 0x000fe20000000000 */
[----:B0-----:R-:W-:Y:S01]  /*0750*/  CS2R R16, SRZ ;  /* 0x0000000000107805 */ /* 0x001fe2000001ff00 */
[----:B------:R0:W2:Y:S02]  /*0760*/  @!P5 LDG.E.EL.128 R4, desc[UR6][R20.64] ;  /* 0x000000061404d981 */ /* 0x0000a4000c2e1d00 */
[----:B------:R-:W-:Y:S01]  /*0770*/  IMAD.WIDE R22, R59, 0x4, R22 ;  /* 0x000000043b167825 */ /* 0x000fe200078e0216 */
[----:B-1----:R-:W-:-:S06]  /*0780*/  CS2R R18, SRZ ;  /* 0x0000000000127805 */ /* 0x002fcc000001ff00 */
[----:B------:R1:W2:Y:S01]  /*0790*/  @!P5 LDG.E.EL.128 R16, desc[UR6][R22.64] ;  /* 0x000000061610d981 */ /* 0x0002a2000c2e1d00 */
[----:B------:R-:W-:-:S04]  /*07a0*/  LOP3.LUT R67, R26, 0x3fc, RZ, 0xc0, !PT ;  /* 0x000003fc1a437812 */ /* 0x000fc800078ec0ff */
[C---:B------:R-:W-:Y:S02]  /*07b0*/  LOP3.LUT R26, R67.reuse, 0x800, RZ, 0xfc, !PT ;  /* 0x00000800431a7812 */ /* 0x040fe400078efcff */
[C---:B0-----:R-:W-:Y:S02]  /*07c0*/  LOP3.LUT R21, R67.reuse, 0x400, RZ, 0xfc, !PT ;  /* 0x0000040043157812 */ /* 0x041fe400078efcff */
[----:B-1----:R-:W-:Y:S02]  /*07d0*/  LOP3.LUT R22, R67, 0xc00, RZ, 0xfc, !PT ;  /* 0x00000c0043167812 */ /* 0x002fe400078efcff */
[----:B------:R-:W-:Y:S02]  /*07e0*/  SHF.R.U32.HI R20, RZ, 0x2, R29 ;  /* 0x00000002ff147819 */ /* 0x000fe4000001161d */
[----:B------:R-:W-:Y:S02]  /*07f0*/  SHF.R.U32.HI R26, RZ, 0x4, R26 ;  /* 0x00000004ff1a7819 */ /* 0x000fe4000001161a */
[----:B------:R-:W-:-:S02]  /*0800*/  SHF.R.U32.HI R21, RZ, 0x4, R21 ;  /* 0x00000004ff157819 */ /* 0x000fc40000011615 */
[----:B------:R-:W-:Y:S01]  /*0810*/  SHF.R.U32.HI R22, RZ, 0x4, R22 ;  /* 0x00000004ff167819 */ /* 0x000fe20000011616 */
[----:B------:R-:W0:Y:S01]  /*0820*/  S2R R65, SR_TID.X ;  /* 0x0000000000417919 */ /* 0x000e220000002100 */
[----:B------:R-:W-:Y:S02]  /*0830*/  LOP3.LUT R20, R20, 0x30, RZ, 0xc0, !PT ;  /* 0x0000003014147812 */ /* 0x000fe400078ec0ff */
[----:B------:R-:W-:Y:S02]  /*0840*/  LOP3.LUT R26, R26, 0xb0, RZ, 0xc0, !PT ;  /* 0x000000b01a1a7812 */ /* 0x000fe400078ec0ff */
[----:B------:R-:W-:Y:S02]  /*0850*/  LOP3.LUT R21, R21, 0x70, RZ, 0xc0, !PT ;  /* 0x0000007015157812 */ /* 0x000fe400078ec0ff */
[----:B------:R-:W-:Y:S01]  /*0860*/  LOP3.LUT R23, R22, 0xf0, RZ, 0xc0, !PT ;  /* 0x000000f016177812 */ /* 0x000fe200078ec0ff */
[----:B------:R-:W-:Y:S01]  /*0870*/  VIADD R20, R20, UR4 ;  /* 0x0000000414147c36 */ /* 0x000fe20008000000 */
[----:B------:R-:W-:Y:S01]  /*0880*/  IADD3 R22, R21, UR4, RZ ;  /* 0x0000000415167c10 */ /* 0x000fe2000fffe0ff */
[----:B------:R-:W-:Y:S01]  /*0890*/  VIADD R26, R26, UR4 ;  /* 0x000000041a1a7c36 */ /* 0x000fe20008000000 */
[----:B------:R-:W-:Y:S01]  /*08a0*/  IADD3 R30, R23, UR4, RZ ;  /* 0x00000004171e7c10 */ /* 0x000fe2000fffe0ff */
[C---:B------:R-:W-:Y:S01]  /*08b0*/  IMAD R20, R67.reuse, 0x4, R20 ;  /* 0x0000000443147824 */ /* 0x040fe200078e0214 */
[C---:B------:R-:W-:Y:S01]  /*08c0*/  LEA R24, R67.reuse, R22, 0x2 ;  /* 0x0000001643187211 */ /* 0x040fe200078e10ff */
[C---:B------:R-:W-:Y:S01]  /*08d0*/  IMAD R28, R67.reuse, 0x4, R26 ;  /* 0x00000004431c7824 */ /* 0x040fe200078e021a */
[----:B------:R-:W-:-:S03]  /*08e0*/  LEA R32, R67, R30, 0x2 ;  /* 0x0000001e43207211 */ /* 0x000fc600078e10ff */
[----:B------:R-:W-:Y:S04]  /*08f0*/  LDS.128 R20, [R20] ;  /* 0x0000000014147984 */ /* 0x000fe80000000c00 */
[----:B------:R-:W-:Y:S04]  /*0900*/  LDS.128 R24, [R24+0x1000] ;  /* 0x0010000018187984 */ /* 0x000fe80000000c00 */
[----:B------:R-:W-:Y:S04]  /*0910*/  LDS.128 R28, [R28+0x2000] ;  /* 0x002000001c1c7984 */ /* 0x000fe80000000c00 */
[----:B------:R-:W-:Y:S01]  /*0920*/  LDS.128 R32, [R32+0x3000] ;  /* 0x0030000020207984 */ /* 0x000fe20000000c00 */
[----:B0-----:R-:W-:-:S04]  /*0930*/  LOP3.LUT R64, R65, 0xff, RZ, 0xc0, !PT ;  /* 0x000000ff41407812 */ /* 0x001fc800078ec0ff */
[----:B------:R-:W-:Y:S01]  /*0940*/  LEA R63, R64, UR4, 0x2 ;  /* 0x00000004403f7c11 */ /* 0x000fe2000f8e10ff */
[----:B------:R-:W-:Y:S01]  /*0950*/  BAR.SYNC.DEFER_BLOCKING 0x0 ;  /* 0x0000000000007b1d */ /* 0x000fe20000010000 */
[----:B------:R-:W-:Y:S01]  /*0960*/  LEA R66, R66, UR4, 0x2 ;  /* 0x0000000442427c11 */ /* 0x000fe2000f8e10ff */
[----:B------:R-:W-:Y:S01]  /*0970*/  IMAD.SHL.U32 R69, R65, 0x40, RZ ;  /* 0x0000004041457824 */ /* 0x000fe200078e00ff */
[----:B------:R-:W-:-:S04]  /*0980*/  SHF.R.U32.HI R70, RZ, 0x6, R65 ;  /* 0x00000006ff467819 */ /* 0x000fc80000011641 */
[----:B------:R-:W-:Y:S02]  /*0990*/  LOP3.LUT R69, R69, 0xfc0, RZ, 0xc0, !PT ;  /* 0x00000fc045457812 */ /* 0x000fe400078ec0ff */
[----:B------:R-:W-:Y:S02]  /*09a0*/  SGXT.U32 R70, R70, 0x2 ;  /* 0x000000024646781a */ /* 0x000fe40000000000 */
[C---:B------:R-:W-:Y:S02]  /*09b0*/  LOP3.LUT R72, R69.reuse, 0x10, RZ, 0xfc, !PT ;  /* 0x0000001045487812 */ /* 0x040fe400078efcff */
[C---:B------:R-:W-:Y:S02]  /*09c0*/  LOP3.LUT R73, R69.reuse, 0x20, RZ, 0xfc, !PT ;  /* 0x0000002045497812 */ /* 0x040fe400078efcff */
[----:B------:R-:W-:Y:S02]  /*09d0*/  LOP3.LUT R70, R70, R69, RZ, 0xfc, !PT ;  /* 0x0000004546467212 */ /* 0x000fe400078efcff */
[----:B------:R-:W-:-:S02]  /*09e0*/  LEA.HI R71, R69, UR4, RZ, 0x1e ;  /* 0x0000000445477c11 */ /* 0x000fc4000f8ff0ff */
[----:B------:R-:W-:Y:S02]  /*09f0*/  LEA.HI R73, R73, UR4, RZ, 0x1e ;  /* 0x0000000449497c11 */ /* 0x000fe4000f8ff0ff */
[C---:B------:R-:W-:Y:S02]  /*0a00*/  LEA R78, R70.reuse, R71, 0x2 ;  /* 0x00000047464e7211 */ /* 0x040fe400078e10ff */
[----:B------:R-:W-:Y:S02]  /*0a10*/  LEA R80, R70, R73, 0x2 ;  /* 0x0000004946507211 */ /* 0x000fe400078e10ff */
[----:B------:R-:W-:Y:S02]  /*0a20*/  LOP3.LUT R74, R67, 0x400, RZ, 0xfc, !PT ;  /* 0x00000400434a7812 */ /* 0x000fe400078efcff */
[----:B------:R-:W-:Y:S02]  /*0a30*/  SHF.R.U32.HI R88, RZ, 0x2, R65 ;  /* 0x00000002ff587819 */ /* 0x000fe40000011641 */
[----:B------:R-:W-:-:S02]  /*0a40*/  LEA R87, R64, UR4, 0x3 ;  /* 0x0000000440577c11 */ /* 0x000fc4000f8e18ff */
[----:B------:R-:W-:-:S04]  /*0a50*/  SGXT.U32 R88, R88, 0x6 ;  /* 0x000000065858781a */ /* 0x000fc80000000000 */
[C---:B------:R-:W-:Y:S02]  /*0a60*/  LOP3.LUT R64, R88.reuse, 0x40, RZ, 0xfc, !PT ;  /* 0x0000004058407812 */ /* 0x040fe400078efcff */
[----:B------:R-:W-:Y:S01]  /*0a70*/  LEA R88, R88, UR4, 0x3 ;  /* 0x0000000458587c11 */ /* 0x000fe2000f8e18ff */
[----:B----4-:R0:W-:Y:S01]  /*0a80*/  STS [R63], R68 ;  /* 0x000000443f007388 */ /* 0x0101e20000000800 */
[----:B------:R-:W-:Y:S01]  /*0a90*/  BAR.SYNC.DEFER_BLOCKING 0x0 ;  /* 0x0000000000007b1d */ /* 0x000fe20000010000 */
[----:B0-----:R-:W-:-:S05]  /*0aa0*/  LOP3.LUT R68, R69, 0x30, RZ, 0xfc, !PT ;  /* 0x0000003045447812 */ /* 0x001fca00078efcff */
[----:B------:R-:W2:Y:S01]  /*0ab0*/  LDS.128 R36, [R66] ;  /* 0x0000000042247984 */ /* 0x000ea20000000c00 */
[----:B------:R-:W-:Y:S02]  /*0ac0*/  LEA.HI R69, R72, UR4, RZ, 0x1e ;  /* 0x0000000448457c11 */ /* 0x000fe4000f8ff0ff */
[----:B------:R-:W-:-:S03]  /*0ad0*/  LEA.HI R75, R68, UR4, RZ, 0x1e ;  /* 0x00000004444b7c11 */ /* 0x000fc6000f8ff0ff */
[C---:B------:R-:W-:Y:S02]  /*0ae0*/  IMAD R77, R70.reuse, 0x4, R69 ;  /* 0x00000004464d7824 */ /* 0x040fe400078e0245 */
[----:B------:R-:W-:Y:S01]  /*0af0*/  IMAD R79, R70, 0x4, R75 ;  /* 0x00000004464f7824 */ /* 0x000fe200078e024b */
[C---:B------:R-:W-:Y:S02]  /*0b00*/  LOP3.LUT R70, R67.reuse, 0x800, RZ, 0xfc, !PT ;  /* 0x0000080043467812 */ /* 0x040fe400078efcff */
[----:B------:R-:W-:Y:S02]  /*0b10*/  LOP3.LUT R72, R67, 0xc00, RZ, 0xfc, !PT ;  /* 0x00000c0043487812 */ /* 0x000fe400078efcff */
[----:B------:R-:W-:Y:S02]  /*0b20*/  SHF.R.U32.HI R70, RZ, 0x2, R70 ;  /* 0x00000002ff467819 */ /* 0x000fe40000011646 */
[----:B------:R-:W-:Y:S02]  /*0b30*/  SHF.R.U32.HI R69, RZ, 0x2, R74 ;  /* 0x00000002ff457819 */ /* 0x000fe4000001164a */
[----:B------:R-:W-:-:S02]  /*0b40*/  SHF.R.U32.HI R72, RZ, 0x2, R72 ;  /* 0x00000002ff487819 */ /* 0x000fc40000011648 */
[----:B------:R-:W-:Y:S02]  /*0b50*/  LOP3.LUT R68, R65, 0xfc, RZ, 0xc0, !PT ;  /* 0x000000fc41447812 */ /* 0x000fe400078ec0ff */
[----:B------:R-:W-:Y:S02]  /*0b60*/  LOP3.LUT R71, R70, 0x2fc, RZ, 0xc0, !PT ;  /* 0x000002fc46477812 */ /* 0x000fe400078ec0ff */
[----:B------:R-:W-:Y:S02]  /*0b70*/  LOP3.LUT R69, R69, 0x1fc, RZ, 0xc0, !PT ;  /* 0x000001fc45457812 */ /* 0x000fe400078ec0ff */
[----:B------:R-:W-:Y:S01]  /*0b80*/  LOP3.LUT R73, R72, 0x3fc, RZ, 0xc0, !PT ;  /* 0x000003fc48497812 */ /* 0x000fe200078ec0ff */
[----:B------:R-:W-:Y:S01]  /*0b90*/  VIADD R72, R71, UR4 ;  /* 0x0000000447487c36 */ /* 0x000fe20008000000 */
[----:B------:R-:W-:Y:S01]  /*0ba0*/  IADD3 R68, R68, UR4, RZ ;  /* 0x0000000444447c10 */ /* 0x000fe2000fffe0ff */
[----:B------:R-:W-:Y:S01]  /*0bb0*/  VIADD R70, R69, UR4 ;  /* 0x0000000445467c36 */ /* 0x000fe20008000000 */
[----:B------:R-:W-:-:S02]  /*0bc0*/  IADD3 R74, R73, UR4, RZ ;  /* 0x00000004494a7c10 */ /* 0x000fc4000fffe0ff */
[C---:B------:R-:W-:Y:S01]  /*0bd0*/  LEA R81, R67.reuse, R68, 0x2 ;  /* 0x0000004443517211 */ /* 0x040fe200078e10ff */
[C---:B------:R-:W-:Y:S01]  /*0be0*/  IMAD R82, R67.reuse, 0x4, R70 ;  /* 0x0000000443527824 */ /* 0x040fe200078e0246 */
[C---:B------:R-:W-:Y:S01]  /*0bf0*/  LEA R83, R67.reuse, R72, 0x2 ;  /* 0x0000004843537211 */ /* 0x040fe200078e10ff */
[----:B------:R-:W-:Y:S01]  /*0c00*/  IMAD R84, R67, 0x4, R74 ;  /* 0x0000000443547824 */ /* 0x000fe200078e024a */
[----:B------:R-:W-:Y:S01]  /*0c10*/  BAR.SYNC.DEFER_BLOCKING 0x0 ;  /* 0x0000000000007b1d */ /* 0x000fe20000010000 */
[----:B--2---:R-:W-:Y:S01]  /*0c20*/  FMUL R68, R36, R12 ;  /* 0x0000000c24447220 */ /* 0x004fe20000400000 */
[----:B------:R-:W-:Y:S01]  /*0c30*/  FMUL R69, R37, R13 ;  /* 0x0000000d25457220 */ /* 0x000fe20000400000 */
[----:B------:R-:W-:Y:S01]  /*0c40*/  FMUL R67, R38, R14 ;  /* 0x0000000e26437220 */ /* 0x000fe20000400000 */
[----:B------:R-:W-:Y:S01]  /*0c50*/  FMUL R70, R39, R15 ;  /* 0x0000000f27467220 */ /* 0x000fe20000400000 */
[----:B---3--:R-:W-:Y:S01]  /*0c60*/  FMUL R71, R36, R8 ;  /* 0x0000000824477220 */ /* 0x008fe20000400000 */
[C---:B------:R-:W-:Y:S01]  /*0c70*/  FMUL R72, R37.reuse, R9 ;  /* 0x0000000925487220 */ /* 0x040fe20000400000 */
[C---:B------:R-:W-:Y:S01]  /*0c80*/  FMUL R73, R38.reuse, R10 ;  /* 0x0000000a26497220 */ /* 0x040fe20000400000 */
[----:B------:R-:W-:Y:S01]  /*0c90*/  FMUL R74, R37, R5 ;  /* 0x00000005254a7220 */ /* 0x000fe20000400000 */
[C---:B------:R-:W-:Y:S01]  /*0ca0*/  FMUL R75, R38.reuse, R6 ;  /* 0x00000006264b7220 */ /* 0x040fe20000400000 */
[C---:B------:R-:W-:Y:S01]  /*0cb0*/  FMUL R76, R39.reuse, R7 ;  /* 0x00000007274c7220 */ /* 0x040fe20000400000 */
[----:B------:R-:W-:Y:S01]  /*0cc0*/  FMUL R65, R38, R18 ;  /* 0x0000001226417220 */ /* 0x000fe20000400000 */
[----:B------:R0:W-:Y:S04]  /*0cd0*/  STS [R78], R68 ;  /* 0x000000444e007388 */ /* 0x0001e80000000800 */
[----:B------:R1:W-:Y:S04]  /*0ce0*/  STS [R77+0x40], R69 ;  /* 0x000040454d007388 */ /* 0x0003e80000000800 */
[----:B------:R2:W-:Y:S01]  /*0cf0*/  STS [R80+0x80], R67 ;  /* 0x0000804350007388 */ /* 0x0005e20000000800 */
[----:B0-----:R-:W-:-:S03]  /*0d00*/  FMUL R68, R39, R11 ;  /* 0x0000000b27447220 */ /* 0x001fc60000400000 */
[----:B------:R0:W-:Y:S01]  /*0d10*/  STS [R79+0xc0], R70 ;  /* 0x0000c0464f007388 */ /* 0x0001e20000000800 */
[----:B-1----:R-:W-:-:S03]  /*0d20*/  FMUL R69, R36, R4 ;  /* 0x0000000424457220 */ /* 0x002fc60000400000 */
[----:B------:R1:W-:Y:S01]  /*0d30*/  STS [R78+0x10], R71 ;  /* 0x000010474e007388 */ /* 0x0003e20000000800 */
[----:B--2---:R-:W-:-:S03]  /*0d40*/  FMUL R67, R36, R16 ;  /* 0x0000001024437220 */ /* 0x004fc60000400000 */
[----:B------:R-:W-:Y:S01]  /*0d50*/  STS [R77+0x50], R72 ;  /* 0x000050484d007388 */ /* 0x000fe20000000800 */
[----:B0-----:R-:W-:-:S03]  /*0d60*/  FMUL R70, R37, R17 ;  /* 0x0000001125467220 */ /* 0x001fc60000400000 */
[----:B------:R-:W-:Y:S04]  /*0d70*/  STS [R80+0x90], R73 ;  /* 0x0000904950007388 */ /* 0x000fe80000000800 */
[----:B------:R-:W-:Y:S01]  /*0d80*/  STS [R79+0xd0], R68 ;  /* 0x0000d0444f007388 */ /* 0x000fe20000000800 */
[----:B-1----:R-:W-:-:S03]  /*0d90*/  FMUL R71, R39, R19 ;  /* 0x0000001327477220 */ /* 0x002fc60000400000 */
[----:B------:R-:W-:Y:S04]  /*0da0*/  STS [R78+0x20], R69 ;  /* 0x000020454e007388 */ /* 0x000fe80000000800 */
[----:B------:R-:W-:Y:S04]  /*0db0*/  STS [R77+0x60], R74 ;  /* 0x0000604a4d007388 */ /* 0x000fe80000000800 */
[----:B------:R-:W-:Y:S04]  /*0dc0*/  STS [R80+0xa0], R75 ;  /* 0x0000a04b50007388 */ /* 0x000fe80000000800 */
[----:B------:R-:W-:Y:S04]  /*0dd0*/  STS [R79+0xe0], R76 ;  /* 0x0000e04c4f007388 */ /* 0x000fe80000000800 */
[----:B------:R-:W-:Y:S04]  /*0de0*/  STS [R78+0x30], R67 ;  /* 0x000030434e007388 */ /* 0x000fe80000000800 */
[----:B------:R-:W-:Y:S04]  /*0df0*/  STS [R77+0x70], R70 ;  /* 0x000070464d007388 */ /* 0x000fe80000000800 */
[----:B------:R-:W-:Y:S04]  /*0e00*/  STS [R80+0xb0], R65 ;  /* 0x0000b04150007388 */ /* 0x000fe80000000800 */
[----:B------:R-:W-:Y:S01]  /*0e10*/  STS [R79+0xf0], R71 ;  /* 0x0000f0474f007388 */ /* 0x000fe20000000800 */
[----:B------:R-:W-:Y:S06]  /*0e20*/  BAR.SYNC.DEFER_BLOCKING 0x0 ;  /* 0x0000000000007b1d */ /* 0x000fec0000010000 */
[----:B------:R-:W-:Y:S04]  /*0e30*/  LDS R68, [R81] ;  /* 0x0000000051447984 */ /* 0x000fe80000000800 */
[----:B------:R-:W-:Y:S04]  /*0e40*/  LDS R69, [R81+0x4] ;  /* 0x0000040051457984 */ /* 0x000fe80000000800 */
[----:B------:R-:W-:Y:S04]  /*0e50*/  LDS R72, [R81+0x8] ;  /* 0x0000080051487984 */ /* 0x000fe80000000800 */
[----:B------:R-:W-:Y:S04]  /*0e60*/  LDS R70, [R81+0xc] ;  /* 0x00000c0051467984 */ /* 0x000fe80000000800 */
[----:B------:R-:W-:Y:S04]  /*0e70*/  LDS R73, [R82+0x1000] ;  /* 0x0010000052497984 */ /* 0x000fe80000000800 */
[----:B------:R-:W-:Y:S04]  /*0e80*/  LDS R74, [R82+0x1004] ;  /* 0x00100400524a7984 */ /* 0x000fe80000000800 */
[----:B------:R-:W-:Y:S04]  /*0e90*/  LDS R71, [R82+0x1008] ;  /* 0x0010080052477984 */ /* 0x000fe80000000800 */
[----:B------:R0:W-:Y:S04]  /*0ea0*/  LDS R75, [R82+0x100c] ;  /* 0x00100c00524b7984 */ /* 0x0001e80000000800 */
[----:B------:R-:W-:Y:S04]  /*0eb0*/  LDS R76, [R83+0x2000] ;  /* 0x00200000534c7984 */ /* 0x000fe80000000800 */
[----:B------:R-:W-:Y:S04]  /*0ec0*/  LDS R77, [R83+0x2004] ;  /* 0x00200400534d7984 */ /* 0x000fe80000000800 */
[----:B------:R-:W-:Y:S04]  /*0ed0*/  LDS R78, [R83+0x2008] ;  /* 0x00200800534e7984 */ /* 0x000fe80000000800 */
[----:B------:R1:W-:Y:S04]  /*0ee0*/  LDS R79, [R83+0x200c] ;  /* 0x00200c00534f7984 */ /* 0x0003e80000000800 */
[----:B------:R-:W-:Y:S04]  /*0ef0*/  LDS R80, [R84+0x3000] ;  /* 0x0030000054507984 */ /* 0x000fe80000000800 */
[----:B------:R-:W-:Y:S04]  /*0f00*/  LDS R85, [R84+0x3004] ;  /* 0x0030040054557984 */ /* 0x000fe80000000800 */
[----:B------:R-:W-:Y:S04]  /*0f10*/  LDS R81, [R84+0x3008] ;  /* 0x0030080054517984 */ /* 0x000fe80000000800 */
[----:B------:R-:W-:Y:S01]  /*0f20*/  LDS R86, [R84+0x300c] ;  /* 0x00300c0054567984 */ /* 0x000fe20000000800 */
[----:B------:R-:W-:Y:S01]  /*0f30*/  BAR.SYNC.DEFER_BLOCKING 0x0 ;  /* 0x0000000000007b1d */ /* 0x000fe20000010000 */
[----:B0-----:R-:W-:-:S02]  /*0f40*/  LEA R82, R64, UR4, 0x3 ;  /* 0x0000000440527c11 */ /* 0x001fc4000f8e18ff */
[C---:B------:R-:W-:Y:S02]  /*0f50*/  LOP3.LUT R64, R61.reuse, 0x80, RZ, 0xfc, !PT ;  /* 0x000000803d407812 */ /* 0x040fe400078efcff */
[----:B------:R-:W-:Y:S01]  /*0f60*/  LOP3.LUT R61, R61, 0xc0, RZ, 0xfc, !PT ;  /* 0x000000c03d3d7812 */ /* 0x000fe200078efcff */
[----:B-----5:R-:W-:Y:S02]  /*0f70*/  STS [R87], R62 ;  /* 0x0000003e57007388 */ /* 0x020fe40000000800 */
[----:B------:R-:W-:Y:S01]  /*0f80*/  BAR.SYNC.DEFER_BLOCKING 0x0 ;  /* 0x0000000000007b1d */ /* 0x000fe20000010000 */
[----:B-1----:R-:W-:Y:S02]  /*0f90*/  LEA R83, R64, UR4, 0x3 ;  /* 0x0000000440537c11 */ /* 0x002fe4000f8e18ff */
[----:B------:R-:W-:-:S03]  /*0fa0*/  LEA R61, R61, UR4, 0x3 ;  /* 0x000000043d3d7c11 */ /* 0x000fc6000f8e18ff */
[----:B------:R-:W0:Y:S04]  /*0fb0*/  LDS R89, [R88] ;  /* 0x0000000058597984 */ /* 0x000e280000000800 */
[----:B------:R-:W-:Y:S04]  /*0fc0*/  LDS R82, [R82] ;  /* 0x0000000052527984 */ /* 0x000fe80000000800 */
[----:B------:R-:W1:Y:S04]  /*0fd0*/  LDS R83, [R83] ;  /* 0x0000000053537984 */ /* 0x000e680000000800 */
[----:B------:R-:W2:Y:S01]  /*0fe0*/  LDS R61, [R61] ;  /* 0x000000003d3d7984 */ /* 0x000ea20000000800 */
[----:B------:R-:W-:Y:S06]  /*0ff0*/  BAR.SYNC.DEFER_BLOCKING 0x0 ;  /* 0x0000000000007b1d */ /* 0x000fec0000010000 */
[----:B------:R1:W-:Y:S02]  /*1000*/  STS [R63], R62 ;  /* 0x0000003e3f007388 */ /* 0x0003e40000000800 */
[----:B------:R-:W-:Y:S06]  /*1010*/  BAR.SYNC.DEFER_BLOCKING 0x0 ;  /* 0x0000000000007b1d */ /* 0x000fec0000010000 */
[----:B------:R-:W3:Y:S01]  /*1020*/  LDS.128 R64, [R66] ;  /* 0x0000000042407984 */ /* 0x000ee20000000c00 */
[--C-:B0-----:R-:W-:Y:S01]  /*1030*/  FADD R87, R68, R89.reuse ;  /* 0x0000005944577221 */ /* 0x101fe20000000000 */
[----:B------:R-:W-:Y:S01]  /*1040*/  FADD R68, R69, R89 ;  /* 0x0000005945447221 */ /* 0x000fe20000000000 */
[----:B-1----:R-:W-:Y:S01]  /*1050*/  FADD R63, R76, R83 ;  /* 0x000000534c3f7221 */ /* 0x002fe20000000000 */
[----:B------:R-:W-:Y:S01]  /*1060*/  FADD R69, R72, R89 ;  /* 0x0000005948457221 */ /* 0x000fe20000000000 */
[----:B------:R-:W-:-:S02]  /*1070*/  FADD R62, R77, R83 ;  /* 0x000000534d3e7221 */ /* 0x000fc40000000000 */
[----:B------:R-:W-:Y:S01]  /*1080*/  FADD R52, R63, R52 ;  /* 0x000000343f347221 */ /* 0x000fe20000000000 */
[----:B------:R-:W-:Y:S01]  /*1090*/  FADD R50, R69, R50 ;  /* 0x0000003245327221 */ /* 0x000fe20000000000 */
[----:B--2---:R-:W-:Y:S01]  /*10a0*/  FADD R63, R80, R61 ;  /* 0x0000003d503f7221 */ /* 0x004fe20000000000 */
[----:B------:R-:W-:Y:S01]  /*10b0*/  FADD R71, R71, R82 ;  /* 0x0000005247477221 */ /* 0x000fe20000000000 */
[----:B------:R-:W-:Y:S01]  /*10c0*/  FADD R69, R78, R83 ;  /* 0x000000534e457221 */ /* 0x000fe20000000000 */
[----:B------:R-:W-:Y:S01]  /*10d0*/  FADD R53, R62, R53 ;  /* 0x000000353e357221 */ /* 0x000fe20000000000 */
[--C-:B------:R-:W-:Y:S01]  /*10e0*/  FADD R62, R85, R61.reuse ;  /* 0x0000003d553e7221 */ /* 0x100fe20000000000 */
[--C-:B------:R-:W-:Y:S01]  /*10f0*/  FADD R81, R81, R61.reuse ;  /* 0x0000003d51517221 */ /* 0x100fe20000000000 */
[----:B------:R-:W-:Y:S01]  /*1100*/  FADD R86, R86, R61 ;  /* 0x0000003d56567221 */ /* 0x000fe20000000000 */
[----:B------:R-:W-:Y:S01]  /*1110*/  FADD R40, R63, R40 ;  /* 0x000000283f287221 */ /* 0x000fe20000000000 */
[----:B------:R-:W-:Y:S01]  /*1120*/  FADD R46, R71, R46 ;  /* 0x0000002e472e7221 */ /* 0x000fe20000000000 */
[----:B------:R-:W-:Y:S01]  /*1130*/  FADD R54, R69, R54 ;  /* 0x0000003645367221 */ /* 0x000fe20000000000 */
[C-C-:B---3--:R-:W-:Y:S01]  /*1140*/  FFMA R61, R36.reuse, R12, R64.reuse ;  /* 0x0000000c243d7223 */ /* 0x148fe20000000040 */
[C-C-:B------:R-:W-:Y:S01]  /*1150*/  FFMA R63, R36.reuse, R8, R64.reuse ;  /* 0x00000008243f7223 */ /* 0x140fe20000000040 */
[C-C-:B------:R-:W-:Y:S01]  /*1160*/  FFMA R12, R37.reuse, R9, R65.reuse ;  /* 0x00000009250c7223 */ /* 0x140fe20000000041 */
[C-C-:B------:R-:W-:Y:S01]  /*1170*/  FFMA R69, R36.reuse, R4, R64.reuse ;  /* 0x0000000424457223 */ /* 0x140fe20000000040 */
[----:B------:R-:W-:Y:S01]  /*1180*/  FFMA R71, R36, R16, R64 ;  /* 0x0000001024477223 */ /* 0x000fe20000000040 */
[----:B------:R-:W0:Y:S01]  /*1190*/  LDC.64 R8, c[0x0][0x230] ;  /* 0x00008c00ff087b82 */ /* 0x000e220000000a00 */
[C-C-:B------:R-:W-:Y:S01]  /*11a0*/  FFMA R36, R37.reuse, R17, R65.reuse ;  /* 0x0000001125247223 */ /* 0x140fe20000000041 */
[----:B------:R-:W-:Y:S01]  /*11b0*/  FFMA R16, R37, R5, R65 ;  /* 0x0000000525107223 */ /* 0x000fe20000000041 */
[C-C-:B------:R-:W-:Y:S01]  /*11c0*/  FFMA R17, R38.reuse, R6, R66.reuse ;  /* 0x0000000626117223 */ /* 0x140fe20000000042 */
[----:B------:R-:W-:Y:S01]  /*11d0*/  FFMA R5, R38, R14, R66 ;  /* 0x0000000e26057223 */ /* 0x000fe20000000042 */
[----:B------:R-:W-:-:S03]  /*11e0*/  FFMA R6, R39, R15, R67 ;  /* 0x0000000f27067223 */ /* 0x000fc60000000043 */
[----:B------:R-:W1:Y:S01]  /*11f0*/  LDC.64 R14, c[0x0][0x238] ;  /* 0x00008e00ff0e7b82 */ /* 0x000e620000000a00 */
[----:B------:R-:W-:Y:S01]  /*1200*/  FFMA R4, R37, R13, R65 ;  /* 0x0000000d25047223 */ /* 0x000fe20000000041 */
[----:B------:R-:W-:Y:S01]  /*1210*/  FADD R70, R70, R89 ;  /* 0x0000005946467221 */ /* 0x000fe20000000000 */
[--C-:B------:R-:W-:Y:S01]  /*1220*/  FADD R73, R73, R82.reuse ;  /* 0x0000005249497221 */ /* 0x100fe20000000000 */
[--C-:B------:R-:W-:Y:S01]  /*1230*/  FADD R74, R74, R82.reuse ;  /* 0x000000524a4a7221 */ /* 0x100fe20000000000 */
[----:B------:R-:W-:Y:S01]  /*1240*/  FADD R49, R68, R49 ;  /* 0x0000003144317221 */ /* 0x000fe20000000000 */
[----:B------:R-:W-:Y:S01]  /*1250*/  FADD R82, R75, R82 ;  /* 0x000000524b527221 */ /* 0x000fe20000000000 */
[----:B------:R-:W-:Y:S01]  /*1260*/  FADD R68, R79, R83 ;  /* 0x000000534f447221 */ /* 0x000fe20000000000 */
[C-C-:B------:R-:W-:Y:S01]  /*1270*/  FFMA R13, R38.reuse, R10, R66.reuse ;  /* 0x0000000a260d7223 */ /* 0x140fe20000000042 */
[----:B------:R-:W-:Y:S01]  /*1280*/  FFMA R37, R38, R18, R66 ;  /* 0x0000001226257223 */ /* 0x000fe20000000042 */
[----:B------:R-:W-:Y:S01]  /*1290*/  FADD R21, R21, R4 ;  /* 0x0000000415157221 */ /* 0x000fe20000000000 */
[----:B------:R-:W-:Y:S01]  /*12a0*/  FADD R22, R22, R5 ;  /* 0x0000000516167221 */ /* 0x000fe20000000000 */
[----:B------:R-:W-:Y:S01]  /*12b0*/  FADD R48, R87, R48 ;  /* 0x0000003057307221 */ /* 0x000fe20000000000 */
[----:B------:R-:W-:Y:S01]  /*12c0*/  FADD R51, R70, R51 ;  /* 0x0000003346337221 */ /* 0x000fe20000000000 */
[C-C-:B------:R-:W-:Y:S01]  /*12d0*/  FFMA R10, R39.reuse, R11, R67.reuse ;  /* 0x0000000b270a7223 */ /* 0x140fe20000000043 */
[----:B------:R-:W-:Y:S01]  /*12e0*/  FFMA R18, R39, R7, R67 ;  /* 0x0000000727127223 */ /* 0x000fe20000000043 */
[----:B------:R-:W-:Y:S01]  /*12f0*/  FADD R23, R23, R6 ;  /* 0x0000000617177221 */ /* 0x000fe20000000000 */
[----:B0-----:R-:W-:-:S04]  /*1300*/  IMAD.WIDE R4, R56, 0x4, R8 ;  /* 0x0000000438047825 */ /* 0x001fc800078e0208 */
[----:B------:R-:W-:Y:S01]  /*1310*/  FADD R44, R73, R44 ;  /* 0x0000002c492c7221 */ /* 0x000fe20000000000 */
[----:B------:R-:W-:Y:S01]  /*1320*/  FADD R45, R74, R45 ;  /* 0x0000002d4a2d7221 */ /* 0x000fe20000000000 */
[----:B------:R-:W-:Y:S01]  /*1330*/  FADD R47, R82, R47 ;  /* 0x0000002f522f7221 */ /* 0x000fe20000000000 */
[----:B------:R-:W-:-:S04]  /*1340*/  IMAD.WIDE R6, R3, 0x4, R8 ;  /* 0x0000000403067825 */ /* 0x000fc800078e0208 */
        /* <DEDUP_REMOVED lines=11> */
[----:B-1----:R-:W-:Y:S01]  /*1400*/  IMAD.WIDE R60, R60, 0x4, R14 ;  /* 0x000000043c3c7825 */ /* 0x002fe200078e020e */
[----:B------:R0:W-:Y:S03]  /*1410*/  @!P1 STG.E.128 desc[UR6][R4.64], R48 ;  /* 0x0000003004009986 */ /* 0x0001e6000c101d06 */
[----:B------:R-:W-:Y:S01]  /*1420*/  FADD R28, R28, R69 ;  /* 0x000000451c1c7221 */ /* 0x000fe20000000000 */
[----:B------:R-:W-:Y:S01]  /*1430*/  FADD R29, R29, R16 ;  /* 0x000000101d1d7221 */ /* 0x000fe20000000000 */
[----:B------:R-:W-:-:S04]  /*1440*/  IMAD.WIDE R10, R57, 0x4, R14 ;  /* 0x00000004390a7825 */ /* 0x000fc800078e020e */
[----:B------:R-:W-:Y:S01]  /*1450*/  FADD R30, R30, R17 ;  /* 0x000000111e1e7221 */ /* 0x000fe20000000000 */
[----:B------:R-:W-:Y:S01]  /*1460*/  FADD R31, R31, R18 ;  /* 0x000000121f1f7221 */ /* 0x000fe20000000000 */
[----:B------:R0:W-:Y:S01]  /*1470*/  @!P2 STG.E.128 desc[UR6][R6.64], R44 ;  /* 0x0000002c0600a986 */ /* 0x0001e2000c101d06 */
[----:B------:R-:W-:-:S03]  /*1480*/  IMAD.WIDE R12, R58, 0x4, R14 ;  /* 0x000000043a0c7825 */ /* 0x000fc600078e020e */
[----:B------:R0:W-:Y:S01]  /*1490*/  @!P3 STG.E.128 desc[UR6][R2.64], R52 ;  /* 0x000000340200b986 */ /* 0x0001e2000c101d06 */
[----:B------:R-:W-:-:S03]  /*14a0*/  FFMA R38, R39, R19, R67 ;  /* 0x0000001327267223 */ /* 0x000fc60000000043 */
[----:B------:R0:W-:Y:S04]  /*14b0*/  @!P4 STG.E.128 desc[UR6][R8.64], R40 ;  /* 0x000000280800c986 */ /* 0x0001e8000c101d06 */
[----:B------:R0:W-:Y:S04]  /*14c0*/  @!P5 STG.E.128 desc[UR6][R60.64], R20 ;  /* 0x000000143c00d986 */ /* 0x0001e8000c101d06 */
[----:B------:R0:W-:Y:S01]  /*14d0*/  @!P5 STG.E.128 desc[UR6][R10.64], R24 ;  /* 0x000000180a00d986 */ /* 0x0001e2000c101d06 */
[----:B------:R-:W-:-:S03]  /*14e0*/  FADD R32, R32, R71 ;  /* 0x0000004720207221 */ /* 0x000fc60000000000 */
[----:B------:R0:W-:Y:S01]  /*14f0*/  @!P5 STG.E.128 desc[UR6][R12.64], R28 ;  /* 0x0000001c0c00d986 */ /* 0x0001e2000c101d06 */
[----:B------:R-:W-:Y:S01]  /*1500*/  FADD R33, R33, R36 ;  /* 0x0000002421217221 */ /* 0x000fe20000000000 */
[----:B------:R-:W-:Y:S01]  /*1510*/  FADD R34, R34, R37 ;  /* 0x0000002522227221 */ /* 0x000fe20000000000 */
[----:B------:R-:W-:Y:S01]  /*1520*/  FADD R35, R35, R38 ;  /* 0x0000002623237221 */ /* 0x000fe20000000000 */
[----:B------:R-:W-:Y:S01]  /*1530*/  IMAD.WIDE R14, R59, 0x4, R14 ;  /* 0x000000043b0e7825 */ /* 0x000fe200078e020e */
[----:B0-----:R-:W-:Y:S06]  /*1540*/  @P5 EXIT ;  /* 0x000000000000594d */ /* 0x001fec0003800000 */
[----:B------:R-:W-:Y:S01]  /*1550*/  STG.E.128 desc[UR6][R14.64], R32 ;  /* 0x000000200e007986 */ /* 0x000fe2000c101d06 */
[----:B------:R-:W-:Y:S05]  /*1560*/  EXIT ;  /* 0x000000000000794d */ /* 0x000fea0003800000 */
.L_x_0:
[----:B------:R-:W-:-:S00]  /*1570*/  BRA `(.L_x_0) ;  /* 0xfffffffc00fc7947 */ /* 0x000fc0000383ffff */
[----:B------:R-:W-:-:S00]  /*1580*/  NOP ;  /* 0x0000000000007918 */ /* 0x000fc00000000000 */
[----:B------:R-:W-:-:S00]  /*1590*/  NOP ;  /* 0x0000000000007918 */ /* 0x000fc00000000000 */
[----:B------:R-:W-:-:S00]  /*15a0*/  NOP ;  /* 0x0000000000007918 */ /* 0x000fc00000000000 */
[----:B------:R-:W-:-:S00]  /*15b0*/  NOP ;  /* 0x0000000000007918 */ /* 0x000fc00000000000 */
[----:B------:R-:W-:-:S00]  /*15c0*/  NOP ;  /* 0x0000000000007918 */ /* 0x000fc00000000000 */
[----:B------:R-:W-:-:S00]  /*15d0*/  NOP ;  /* 0x0000000000007918 */ /* 0x000fc00000000000 */
[----:B------:R-:W-:-:S00]  /*15e0*/  NOP ;  /* 0x0000000000007918 */ /* 0x000fc00000000000 */
[----:B------:R-:W-:-:S00]  /*15f0*/  NOP ;  /* 0x0000000000007918 */ /* 0x000fc00000000000 */
.L_x_1:


//--------------------- .nv.shared.triton_poi_fused_add_convolution_mul_12 --------------------------
	.section	.nv.shared.triton_poi_fused_add_convolution_mul_12,"aw",@nobits
	.sectionflags	@""
	.align	16
	.zero		1024


//--------------------- .nv.constant0.triton_poi_fused_add_convolution_mul_12 --------------------------
	.section	.nv.constant0.triton_poi_fused_add_convolution_mul_12,"a",@progbits
	.sectionflags	@""
	.align	4
.nv.constant0.triton_poi_fused_add_convolution_mul_12:
	.zero		584
